//
// Generated by NVIDIA NVVM Compiler
//
// Compiler Build ID: CL-36424714
// Cuda compilation tools, release 13.0, V13.0.88
// Based on NVVM 20.0.0
//

.version 9.0
.target sm_100
.address_size 64

	// .globl	_Z4smemPj
// _ZZ4smemPjE4smem has been demoted
// _ZZ6smem_3PjE4smem has been demoted

.visible .entry _Z4smemPj(
	.param .u64 .ptr .align 1 _Z4smemPj_param_0
)
{
	.reg .b32 	%r<6>;
	.reg .b64 	%rd<5>;
	// demoted variable
	.shared .align 4 .b8 _ZZ4smemPjE4smem[512];
	ld.param.u64 	%rd1, [_Z4smemPj_param_0];
	mov.u32 	%r1, %tid.x;
	shl.b32 	%r2, %r1, 2;
	mov.u32 	%r3, _ZZ4smemPjE4smem;
	add.s32 	%r4, %r3, %r2;
	st.shared.u32 	[%r4], %r1;
	st.shared.u32 	[%r4+128], %r1;
	st.shared.u32 	[%r4+256], %r1;
	st.shared.u32 	[%r4+384], %r1;
	cvta.to.global.u64 	%rd2, %rd1;
	bar.sync 	0;
	ld.shared.u32 	%r5, [%r4];
	mul.wide.u32 	%rd3, %r1, 4;
	add.s64 	%rd4, %rd2, %rd3;
	st.global.u32 	[%rd4], %r5;
	ret;

}
	// .globl	_Z6smem_3Pj
.visible .entry _Z6smem_3Pj(
	.param .u64 .ptr .align 1 _Z6smem_3Pj_param_0
)
{
	.reg .b32 	%r<9>;
	.reg .b64 	%rd<5>;
	// demoted variable
	.shared .align 4 .b8 _ZZ6smem_3PjE4smem[512];
	ld.param.u64 	%rd1, [_Z6smem_3Pj_param_0];
	mov.u32 	%r1, %tid.x;
	shl.b32 	%r2, %r1, 2;
	mov.u32 	%r3, _ZZ6smem_3PjE4smem;
	add.s32 	%r4, %r3, %r2;
	st.shared.u32 	[%r4], %r1;
	st.shared.u32 	[%r4+128], %r1;
	st.shared.u32 	[%r4+256], %r1;
	st.shared.u32 	[%r4+384], %r1;
	cvta.to.global.u64 	%rd2, %rd1;
	bar.sync 	0;
	mul.wide.u32 	%rd3, %r1, 8;
	add.s64 	%rd4, %rd2, %rd3;
	and.b32  	%r5, %r2, 4088;
	add.s32 	%r6, %r3, %r5;
	ld.shared.v2.u32 	{%r7, %r8}, [%r6];
	st.global.v2.u32 	[%rd4], {%r7, %r8};
	ret;

}


// ===== COMPILED SASS (sm_100) =====

	.target	sm_100

	.elftype	@"ET_EXEC"


//--------------------- .note.nv.tkinfo           --------------------------
	.section	.note.nv.tkinfo,"",@"SHT_NOTE"
	.sectionflags	@"SHF_NOTE_NV_TKINFO"
	.tkinfo
        /*0018*/ 	.word	0x00000002
        /*0030*/ 	.string	""
        /*0030*/ 	.string	"ptxas"
        /*0030*/ 	.string	"Cuda compilation tools, release 13.0, V13.0.88"
        /*0030*/ 	.string	"Build cuda_13.0.r13.0/compiler.36424714_0"
        /*0030*/ 	.string	"-arch sm_100 -m 64 "



//--------------------- .note.nv.cuinfo           --------------------------
	.section	.note.nv.cuinfo,"",@"SHT_NOTE"
	.sectionflags	@"SHF_NOTE_NV_CUINFO"
        /*0018*/ 	.short	0x0002
        /*001a*/ 	.short	0x0064
        /*001c*/ 	.short	0x0082
	.zero		2


//--------------------- .nv.info                  --------------------------
	.section	.nv.info,"",@"SHT_CUDA_INFO"
	.align	4


	//----- nvinfo : EIATTR_REGCOUNT
	.align		4
        /*0000*/ 	.byte	0x04, 0x2f
        /*0002*/ 	.short	(.L_1 - .L_0)
	.align		4
.L_0:
        /*0004*/ 	.word	index@(_Z4smemPj)
        /*0008*/ 	.word	0x0000000a


	//----- nvinfo : EIATTR_FRAME_SIZE
	.align		4
.L_1:
        /*000c*/ 	.byte	0x04, 0x11
        /*000e*/ 	.short	(.L_3 - .L_2)
	.align		4
.L_2:
        /*0010*/ 	.word	index@(_Z4smemPj)
        /*0014*/ 	.word	0x00000000


	//----- nvinfo : EIATTR_REGCOUNT
	.align		4
.L_3:
        /*0018*/ 	.byte	0x04, 0x2f
        /*001a*/ 	.short	(.L_5 - .L_4)
	.align		4
.L_4:
        /*001c*/ 	.word	index@(_Z6smem_3Pj)
        /*0020*/ 	.word	0x0000000a


	//----- nvinfo : EIATTR_FRAME_SIZE
	.align		4
.L_5:
        /*0024*/ 	.byte	0x04, 0x11
        /*0026*/ 	.short	(.L_7 - .L_6)
	.align		4
.L_6:
        /*0028*/ 	.word	index@(_Z6smem_3Pj)
        /*002c*/ 	.word	0x00000000


	//----- nvinfo : EIATTR_MIN_STACK_SIZE
	.align		4
.L_7:
        /*0030*/ 	.byte	0x04, 0x12
        /*0032*/ 	.short	(.L_9 - .L_8)
	.align		4
.L_8:
        /*0034*/ 	.word	index@(_Z6smem_3Pj)
        /*0038*/ 	.word	0x00000000


	//----- nvinfo : EIATTR_MIN_STACK_SIZE
	.align		4
.L_9:
        /*003c*/ 	.byte	0x04, 0x12
        /*003e*/ 	.short	(.L_11 - .L_10)
	.align		4
.L_10:
        /*0040*/ 	.word	index@(_Z4smemPj)
        /*0044*/ 	.word	0x00000000
.L_11:


//--------------------- .nv.compat                --------------------------
	.section	.nv.compat,"",@"SHT_CUDA_COMPAT_INFO"
	.align	4
        /*0000*/ 	.byte	0x02, 0x09, 0x00, 0x00, 0x02, 0x02, 0x01, 0x00, 0x02, 0x05, 0x05, 0x00, 0x03, 0x07, 0x01, 0x01
        /*0010*/ 	.byte	0x02, 0x03, 0x00, 0x00, 0x02, 0x06, 0x01, 0x00, 0x04, 0x0b, 0x08, 0x00, 0x09, 0x00, 0x00, 0x00
        /*0020*/ 	.byte	0x00, 0x00, 0x00, 0x00


//--------------------- .nv.info._Z6smem_3Pj      --------------------------
	.section	.nv.info._Z6smem_3Pj,"",@"SHT_CUDA_INFO"
	.sectionflags	@""
	.align	4


	//----- nvinfo : EIATTR_CUDA_API_VERSION
	.align		4
        /*0000*/ 	.byte	0x04, 0x37
        /*0002*/ 	.short	(.L_13 - .L_12)
.L_12:
        /*0004*/ 	.word	0x00000082


	//----- nvinfo : EIATTR_KPARAM_INFO
	.align		4
.L_13:
        /*0008*/ 	.byte	0x04, 0x17
        /*000a*/ 	.short	(.L_15 - .L_14)
.L_14:
        /*000c*/ 	.word	0x00000000
        /*0010*/ 	.short	0x0000
        /*0012*/ 	.short	0x0000
        /*0014*/ 	.byte	0x00, 0xf5, 0x21, 0x00


	//----- nvinfo : EIATTR_SPARSE_MMA_MASK
	.align		4
.L_15:
        /*0018*/ 	.byte	0x03, 0x50
        /*001a*/ 	.short	0x0000


	//----- nvinfo : EIATTR_MAXREG_COUNT
	.align		4
        /*001c*/ 	.byte	0x03, 0x1b
        /*001e*/ 	.short	0x00ff


	//----- nvinfo : EIATTR_NUM_BARRIERS
	.align		4
        /*0020*/ 	.byte	0x02, 0x4c
        /*0022*/ 	.byte	0x01
	.zero		1


	//----- nvinfo : EIATTR_MERCURY_ISA_VERSION
	.align		4
        /*0024*/ 	.byte	0x03, 0x5f
        /*0026*/ 	.short	0x0101


	//----- nvinfo : EIATTR_VRC_CTA_INIT_COUNT
	.align		4
        /*0028*/ 	.byte	0x02, 0x4a
	.zero		1
	.zero		1


	//----- nvinfo : EIATTR_EXIT_INSTR_OFFSETS
	.align		4
        /*002c*/ 	.byte	0x04, 0x1c
        /*002e*/ 	.short	(.L_17 - .L_16)


	//   ....[0]....
.L_16:
        /*0030*/ 	.word	0x00000110


	//----- nvinfo : EIATTR_CBANK_PARAM_SIZE
	.align		4
.L_17:
        /*0034*/ 	.byte	0x03, 0x19
        /*0036*/ 	.short	0x0008


	//----- nvinfo : EIATTR_PARAM_CBANK
	.align		4
        /*0038*/ 	.byte	0x04, 0x0a
        /*003a*/ 	.short	(.L_19 - .L_18)
	.align		4
.L_18:
        /*003c*/ 	.word	index@(.nv.constant0._Z6smem_3Pj)
        /*0040*/ 	.short	0x0380
        /*0042*/ 	.short	0x0008


	//----- nvinfo : EIATTR_SW_WAR
	.align		4
.L_19:
        /*0044*/ 	.byte	0x04, 0x36
        /*0046*/ 	.short	(.L_21 - .L_20)
.L_20:
        /*0048*/ 	.word	0x00000008
.L_21:


//--------------------- .nv.info._Z4smemPj        --------------------------
	.section	.nv.info._Z4smemPj,"",@"SHT_CUDA_INFO"
	.sectionflags	@""
	.align	4


	//----- nvinfo : EIATTR_CUDA_API_VERSION
	.align		4
        /*0000*/ 	.byte	0x04, 0x37
        /*0002*/ 	.short	(.L_23 - .L_22)
.L_22:
        /*0004*/ 	.word	0x00000082


	//----- nvinfo : EIATTR_KPARAM_INFO
	.align		4
.L_23:
        /*0008*/ 	.byte	0x04, 0x17
        /*000a*/ 	.short	(.L_25 - .L_24)
.L_24:
        /*000c*/ 	.word	0x00000000
        /*0010*/ 	.short	0x0000
        /*0012*/ 	.short	0x0000
        /*0014*/ 	.byte	0x00, 0xf5, 0x21, 0x00


	//----- nvinfo : EIATTR_SPARSE_MMA_MASK
	.align		4
.L_25:
        /*0018*/ 	.byte	0x03, 0x50
        /*001a*/ 	.short	0x0000


	//----- nvinfo : EIATTR_MAXREG_COUNT
	.align		4
        /*001c*/ 	.byte	0x03, 0x1b
        /*001e*/ 	.short	0x00ff


	//----- nvinfo : EIATTR_NUM_BARRIERS
	.align		4
        /*0020*/ 	.byte	0x02, 0x4c
        /*0022*/ 	.byte	0x01
	.zero		1


	//----- nvinfo : EIATTR_MERCURY_ISA_VERSION
	.align		4
        /*0024*/ 	.byte	0x03, 0x5f
        /*0026*/ 	.short	0x0101


	//----- nvinfo : EIATTR_VRC_CTA_INIT_COUNT
	.align		4
        /*0028*/ 	.byte	0x02, 0x4a
	.zero		1
	.zero		1


	//----- nvinfo : EIATTR_EXIT_INSTR_OFFSETS
	.align		4
        /*002c*/ 	.byte	0x04, 0x1c
        /*002e*/ 	.short	(.L_27 - .L_26)


	//   ....[0]....
.L_26:
        /*0030*/ 	.word	0x00000100


	//----- nvinfo : EIATTR_CBANK_PARAM_SIZE
	.align		4
.L_27:
        /*0034*/ 	.byte	0x03, 0x19
        /*0036*/ 	.short	0x0008


	//----- nvinfo : EIATTR_PARAM_CBANK
	.align		4
        /*0038*/ 	.byte	0x04, 0x0a
        /*003a*/ 	.short	(.L_29 - .L_28)
	.align		4
.L_28:
        /*003c*/ 	.word	index@(.nv.constant0._Z4smemPj)
        /*0040*/ 	.short	0x0380
        /*0042*/ 	.short	0x0008


	//----- nvinfo : EIATTR_SW_WAR
	.align		4
.L_29:
        /*0044*/ 	.byte	0x04, 0x36
        /*0046*/ 	.short	(.L_31 - .L_30)
.L_30:
        /*0048*/ 	.word	0x00000008
.L_31:


//--------------------- .nv.callgraph             --------------------------
	.section	.nv.callgraph,"",@"SHT_CUDA_CALLGRAPH"
	.align	4
	.sectionentsize	8
	.align		4
        /*0000*/ 	.word	0x00000000
	.align		4
        /*0004*/ 	.word	0xffffffff
	.align		4
        /*0008*/ 	.word	0x00000000
	.align		4
        /*000c*/ 	.word	0xfffffffe
	.align		4
        /*0010*/ 	.word	0x00000000
	.align		4
        /*0014*/ 	.word	0xfffffffd
	.align		4
        /*0018*/ 	.word	0x00000000
	.align		4
        /*001c*/ 	.word	0xfffffffc


//--------------------- .text._Z6smem_3Pj         --------------------------
	.section	.text._Z6smem_3Pj,"ax",@progbits
	.align	128
        .global         _Z6smem_3Pj
        .type           _Z6smem_3Pj,@function
        .size           _Z6smem_3Pj,(.L_x_2 - _Z6smem_3Pj)
        .other          _Z6smem_3Pj,@"STO_CUDA_ENTRY STV_DEFAULT"
_Z6smem_3Pj:
.text._Z6smem_3Pj:
[----:B------:R-:W-:Y:S01]  /*0000*/  LDC R1, c[0x0][0x37c] ;  /* 0x0000df00ff017b82 */ /* 0x000fe20000000800 */
[----:B------:R-:W0:Y:S07]  /*0010*/  S2R R7, SR_TID.X ;  /* 0x0000000000077919 */ /* 0x000e2e0000002100 */
[----:B------:R-:W1:Y:S01]  /*0020*/  S2UR UR5, SR_CgaCtaId ;  /* 0x00000000000579c3 */ /* 0x000e620000008800 */
[----:B------:R-:W-:-:S07]  /*0030*/  UMOV UR4, 0x400 ;  /* 0x0000040000047882 */ /* 0x000fce0000000000 */
[----:B------:R-:W2:Y:S01]  /*0040*/  LDC.64 R2, c[0x0][0x380] ;  /* 0x0000e000ff027b82 */ /* 0x000ea20000000a00 */
[----:B-1----:R-:W-:Y:S01]  /*0050*/  ULEA UR4, UR5, UR4, 0x18 ;  /* 0x0000000405047291 */ /* 0x002fe2000f8ec0ff */
[C---:B0-----:R-:W-:Y:S01]  /*0060*/  SHF.L.U32 R0, R7.reuse, 0x2, RZ ;  /* 0x0000000207007819 */ /* 0x041fe200000006ff */
[----:B--2---:R-:W-:-:S03]  /*0070*/  IMAD.WIDE.U32 R2, R7, 0x8, R2 ;  /* 0x0000000807027825 */ /* 0x004fc600078e0002 */
[----:B------:R-:W-:-:S04]  /*0080*/  LOP3.LUT R4, R0, 0xff8, RZ, 0xc0, !PT ;  /* 0x00000ff800047812 */ /* 0x000fc800078ec0ff */
[----:B------:R-:W-:Y:S04]  /*0090*/  STS [R0+UR4], R7 ;  /* 0x0000000700007988 */ /* 0x000fe80008000804 */
[----:B------:R-:W-:Y:S04]  /*00a0*/  STS [R0+UR4+0x80], R7 ;  /* 0x0000800700007988 */ /* 0x000fe80008000804 */
[----:B------:R-:W-:Y:S04]  /*00b0*/  STS [R0+UR4+0x100], R7 ;  /* 0x0001000700007988 */ /* 0x000fe80008000804 */
[----:B------:R-:W-:Y:S01]  /*00c0*/  STS [R0+UR4+0x180], R7 ;  /* 0x0001800700007988 */ /* 0x000fe20008000804 */
[----:B------:R-:W-:Y:S06]  /*00d0*/  BAR.SYNC.DEFER_BLOCKING 0x0 ;  /* 0x0000000000007b1d */ /* 0x000fec0000010000 */
[----:B------:R-:W0:Y:S01]  /*00e0*/  LDS.64 R4, [R4+UR4] ;  /* 0x0000000404047984 */ /* 0x000e220008000a00 */
[----:B------:R-:W0:Y:S03]  /*00f0*/  LDCU.64 UR4, c[0x0][0x358] ;  /* 0x00006b00ff0477ac */ /* 0x000e260008000a00 */
[----:B0-----:R-:W-:Y:S01]  /*0100*/  STG.E.64 desc[UR4][R2.64], R4 ;  /* 0x0000000402007986 */ /* 0x001fe2000c101b04 */
[----:B------:R-:W-:Y:S05]  /*0110*/  EXIT ;  /* 0x000000000000794d */ /* 0x000fea0003800000 */
.L_x_0:
[----:B------:R-:W-:-:S00]  /*0120*/  BRA `(.L_x_0) ;  /* 0xfffffffc00fc7947 */ /* 0x000fc0000383ffff */
[----:B------:R-:W-:-:S00]  /*0130*/  NOP ;  /* 0x0000000000007918 */ /* 0x000fc00000000000 */
        /* <DEDUP_REMOVED lines=12> */
.L_x_2:


//--------------------- .text._Z4smemPj           --------------------------
	.section	.text._Z4smemPj,"ax",@progbits
	.align	128
        .global         _Z4smemPj
        .type           _Z4smemPj,@function
        .size           _Z4smemPj,(.L_x_3 - _Z4smemPj)
        .other          _Z4smemPj,@"STO_CUDA_ENTRY STV_DEFAULT"
_Z4smemPj:
.text._Z4smemPj:
[----:B------:R-:W-:Y:S01]  /*0000*/  LDC R1, c[0x0][0x37c] ;  /* 0x0000df00ff017b82 */ /* 0x000fe20000000800 */
[----:B------:R-:W0:Y:S07]  /*0010*/  S2R R7, SR_TID.X ;  /* 0x0000000000077919 */ /* 0x000e2e0000002100 */
[----:B------:R-:W1:Y:S01]  /*0020*/  S2UR UR5, SR_CgaCtaId ;  /* 0x00000000000579c3 */ /* 0x000e620000008800 */
[----:B------:R-:W-:-:S07]  /*0030*/  UMOV UR4, 0x400 ;  /* 0x0000040000047882 */ /* 0x000fce0000000000 */
[----:B------:R-:W2:Y:S01]  /*0040*/  LDC.64 R2, c[0x0][0x380] ;  /* 0x0000e000ff027b82 */ /* 0x000ea20000000a00 */
[----:B-1----:R-:W-:-:S06]  /*0050*/  ULEA UR4, UR5, UR4, 0x18 ;  /* 0x0000000405047291 */ /* 0x002fcc000f8ec0ff */
[C---:B0-----:R-:W-:Y:S01]  /*0060*/  LEA R0, R7.reuse, UR4, 0x2 ;  /* 0x0000000407007c11 */ /* 0x041fe2000f8e10ff */
[----:B--2---:R-:W-:-:S04]  /*0070*/  IMAD.WIDE.U32 R2, R7, 0x4, R2 ;  /* 0x0000000407027825 */ /* 0x004fc800078e0002 */
[----:B------:R-:W0:Y:S01]  /*0080*/  LDCU.64 UR4, c[0x0][0x358] ;  /* 0x00006b00ff0477ac */ /* 0x000e220008000a00 */
[----:B------:R-:W-:Y:S04]  /*0090*/  STS [R0], R7 ;  /* 0x0000000700007388 */ /* 0x000fe80000000800 */
[----:B------:R-:W-:Y:S04]  /*00a0*/  STS [R0+0x80], R7 ;  /* 0x0000800700007388 */ /* 0x000fe80000000800 */
[----:B------:R-:W-:Y:S04]  /*00b0*/  STS [R0+0x100], R7 ;  /* 0x0001000700007388 */ /* 0x000fe80000000800 */
[----:B------:R-:W-:Y:S01]  /*00c0*/  STS [R0+0x180], R7 ;  /* 0x0001800700007388 */ /* 0x000fe20000000800 */
[----:B------:R-:W-:Y:S06]  /*00d0*/  BAR.SYNC.DEFER_BLOCKING 0x0 ;  /* 0x0000000000007b1d */ /* 0x000fec0000010000 */
[----:B------:R-:W0:Y:S04]  /*00e0*/  LDS R5, [R0] ;  /* 0x0000000000057984 */ /* 0x000e280000000800 */
[----:B0-----:R-:W-:Y:S01]  /*00f0*/  STG.E desc[UR4][R2.64], R5 ;  /* 0x0000000502007986 */ /* 0x001fe2000c101904 */
[----:B------:R-:W-:Y:S05]  /*0100*/  EXIT ;  /* 0x000000000000794d */ /* 0x000fea0003800000 */
.L_x_1:
        /* <DEDUP_REMOVED lines=15> */
.L_x_3:


//--------------------- .nv.shared._Z6smem_3Pj    --------------------------
	.section	.nv.shared._Z6smem_3Pj,"aw",@nobits
	.sectionflags	@""
	.align	4
.nv.shared._Z6smem_3Pj:
	.zero		1536


//--------------------- .nv.shared.reserved.0     --------------------------
	.section	.nv.shared.reserved.0,"aw",@nobits
	.weak		__nv_reservedSMEM_offset_0_alias
	.size		__nv_reservedSMEM_offset_0_alias, 0, 64
	.other		__nv_reservedSMEM_offset_0_alias,@"STO_CUDA_RESERVED_SHARED STV_DEFAULT"
__nv_reservedSMEM_offset_0_alias:
	.zero		0
	.zero		64


//--------------------- .nv.shared._Z4smemPj      --------------------------
	.section	.nv.shared._Z4smemPj,"aw",@nobits
	.sectionflags	@""
	.align	4
.nv.shared._Z4smemPj:
	.zero		1536


//--------------------- .nv.constant0._Z6smem_3Pj --------------------------
	.section	.nv.constant0._Z6smem_3Pj,"a",@progbits
	.sectionflags	@""
	.align	4
.nv.constant0._Z6smem_3Pj:
	.zero		904


//--------------------- .nv.constant0._Z4smemPj   --------------------------
	.section	.nv.constant0._Z4smemPj,"a",@progbits
	.sectionflags	@""
	.align	4
.nv.constant0._Z4smemPj:
	.zero		904


//--------------------- SYMBOLS --------------------------

	.type		.nv.reservedSmem.offset0,@object
	.size		.nv.reservedSmem.offset0,0x4
	.type		.nv.reservedSmem.cap,@object
	.size		.nv.reservedSmem.cap,0x4
